//
// Generated by NVIDIA NVVM Compiler
//
// Compiler Build ID: CL-36424714
// Cuda compilation tools, release 13.0, V13.0.88
// Based on NVVM 20.0.0
//

.version 9.0
.target sm_100
.address_size 64

	// .globl	_Z6reducePiS_
.extern .shared .align 16 .b8 sdata[];

.visible .entry _Z6reducePiS_(
	.param .u64 .ptr .align 1 _Z6reducePiS__param_0,
	.param .u64 .ptr .align 1 _Z6reducePiS__param_1
)
{
	.reg .pred 	%p<4>;
	.reg .b32 	%r<18>;
	.reg .b64 	%rd<9>;

	ld.param.u64 	%rd2, [_Z6reducePiS__param_0];
	ld.param.u64 	%rd1, [_Z6reducePiS__param_1];
	cvta.to.global.u64 	%rd3, %rd2;
	mov.u32 	%r1, %tid.x;
	mov.u32 	%r2, %ctaid.x;
	mov.u32 	%r17, %ntid.x;
	mad.lo.s32 	%r7, %r2, %r17, %r1;
	mul.wide.s32 	%rd4, %r7, 4;
	add.s64 	%rd5, %rd3, %rd4;
	ld.global.u32 	%r8, [%rd5];
	shl.b32 	%r9, %r1, 2;
	mov.u32 	%r10, sdata;
	add.s32 	%r4, %r10, %r9;
	st.shared.u32 	[%r4], %r8;
	bar.sync 	0;
	setp.lt.u32 	%p1, %r17, 2;
	@%p1 bra 	$L__BB0_4;
$L__BB0_1:
	shr.u32 	%r6, %r17, 1;
	setp.ge.u32 	%p2, %r1, %r6;
	@%p2 bra 	$L__BB0_3;
	shl.b32 	%r11, %r6, 2;
	add.s32 	%r12, %r4, %r11;
	ld.shared.u32 	%r13, [%r12];
	ld.shared.u32 	%r14, [%r4];
	add.s32 	%r15, %r14, %r13;
	st.shared.u32 	[%r4], %r15;
$L__BB0_3:
	bar.sync 	0;
	setp.gt.u32 	%p3, %r17, 3;
	mov.u32 	%r17, %r6;
	@%p3 bra 	$L__BB0_1;
$L__BB0_4:
	cvta.to.global.u64 	%rd6, %rd1;
	ld.shared.u32 	%r16, [sdata];
	mul.wide.u32 	%rd7, %r2, 4;
	add.s64 	%rd8, %rd6, %rd7;
	st.global.u32 	[%rd8], %r16;
	ret;

}
	// .globl	_Z19count_collisions_cuP4int3Piii
.visible .entry _Z19count_collisions_cuP4int3Piii(
	.param .u64 .ptr .align 1 _Z19count_collisions_cuP4int3Piii_param_0,
	.param .u64 .ptr .align 1 _Z19count_collisions_cuP4int3Piii_param_1,
	.param .u32 _Z19count_collisions_cuP4int3Piii_param_2,
	.param .u32 _Z19count_collisions_cuP4int3Piii_param_3
)
{
	.reg .pred 	%p<30>;
	.reg .b32 	%r<128>;
	.reg .b64 	%rd<15>;

	ld.param.u64 	%rd7, [_Z19count_collisions_cuP4int3Piii_param_0];
	ld.param.u64 	%rd6, [_Z19count_collisions_cuP4int3Piii_param_1];
	ld.param.u32 	%r50, [_Z19count_collisions_cuP4int3Piii_param_2];
	ld.param.u32 	%r51, [_Z19count_collisions_cuP4int3Piii_param_3];
	cvta.to.global.u64 	%rd1, %rd7;
	mov.u32 	%r1, %ctaid.x;
	mov.u32 	%r2, %ntid.x;
	mov.u32 	%r3, %tid.x;
	mad.lo.s32 	%r4, %r1, %r2, %r3;
	setp.ge.s32 	%p1, %r4, %r50;
	@%p1 bra 	$L__BB1_2;
	mul.wide.s32 	%rd8, %r4, 12;
	add.s64 	%rd9, %rd1, %rd8;
	ld.global.u32 	%r111, [%rd9];
	ld.global.u32 	%r110, [%rd9+4];
	ld.global.u32 	%r109, [%rd9+8];
$L__BB1_2:
	mov.u32 	%r54, %nctaid.y;
	add.s32 	%r55, %r54, %r50;
	add.s32 	%r56, %r55, -1;
	div.u32 	%r57, %r56, %r54;
	mov.u32 	%r58, %ctaid.y;
	mul.lo.s32 	%r59, %r57, %r58;
	add.s32 	%r60, %r59, %r57;
	setp.lt.s32 	%p2, %r4, %r59;
	add.s32 	%r61, %r4, 1;
	selp.b32 	%r120, %r59, %r61, %p2;
	min.s32 	%r12, %r60, %r50;
	setp.ge.s32 	%p3, %r120, %r12;
	mov.b32 	%r126, 0;
	@%p3 bra 	$L__BB1_24;
	sub.s32 	%r13, %r12, %r120;
	and.b32  	%r14, %r13, 3;
	sub.s32 	%r64, %r120, %r12;
	setp.gt.u32 	%p4, %r64, -4;
	mov.b32 	%r126, 0;
	@%p4 bra 	$L__BB1_18;
	and.b32  	%r66, %r13, -4;
	neg.s32 	%r112, %r66;
	add.s64 	%rd2, %rd1, 24;
	mov.b32 	%r126, 0;
$L__BB1_5:
	mul.wide.s32 	%rd10, %r120, 12;
	add.s64 	%rd3, %rd2, %rd10;
	ld.global.u32 	%r68, [%rd3+-24];
	setp.ne.s32 	%p5, %r111, %r68;
	mov.b32 	%r115, 0;
	@%p5 bra 	$L__BB1_8;
	ld.global.u32 	%r70, [%rd3+-20];
	setp.ne.s32 	%p6, %r110, %r70;
	@%p6 bra 	$L__BB1_8;
	ld.global.u32 	%r71, [%rd3+-16];
	setp.eq.s32 	%p7, %r109, %r71;
	selp.u32 	%r115, 1, 0, %p7;
$L__BB1_8:
	add.s32 	%r21, %r115, %r126;
	ld.global.u32 	%r73, [%rd3+-12];
	setp.ne.s32 	%p8, %r111, %r73;
	mov.b32 	%r116, 0;
	@%p8 bra 	$L__BB1_11;
	ld.global.u32 	%r75, [%rd3+-8];
	setp.ne.s32 	%p9, %r110, %r75;
	@%p9 bra 	$L__BB1_11;
	ld.global.u32 	%r76, [%rd3+-4];
	setp.eq.s32 	%p10, %r109, %r76;
	selp.u32 	%r116, 1, 0, %p10;
$L__BB1_11:
	add.s32 	%r24, %r116, %r21;
	ld.global.u32 	%r78, [%rd3];
	setp.ne.s32 	%p11, %r111, %r78;
	mov.b32 	%r117, 0;
	@%p11 bra 	$L__BB1_14;
	ld.global.u32 	%r80, [%rd3+4];
	setp.ne.s32 	%p12, %r110, %r80;
	@%p12 bra 	$L__BB1_14;
	ld.global.u32 	%r81, [%rd3+8];
	setp.eq.s32 	%p13, %r109, %r81;
	selp.u32 	%r117, 1, 0, %p13;
$L__BB1_14:
	add.s32 	%r27, %r117, %r24;
	ld.global.u32 	%r83, [%rd3+12];
	setp.ne.s32 	%p14, %r111, %r83;
	mov.b32 	%r118, 0;
	@%p14 bra 	$L__BB1_17;
	ld.global.u32 	%r85, [%rd3+16];
	setp.ne.s32 	%p15, %r110, %r85;
	@%p15 bra 	$L__BB1_17;
	ld.global.u32 	%r86, [%rd3+20];
	setp.eq.s32 	%p16, %r109, %r86;
	selp.u32 	%r118, 1, 0, %p16;
$L__BB1_17:
	add.s32 	%r126, %r118, %r27;
	add.s32 	%r120, %r120, 4;
	add.s32 	%r112, %r112, 4;
	setp.ne.s32 	%p17, %r112, 0;
	@%p17 bra 	$L__BB1_5;
$L__BB1_18:
	setp.eq.s32 	%p18, %r14, 0;
	@%p18 bra 	$L__BB1_24;
	add.s64 	%rd4, %rd1, 4;
	neg.s32 	%r122, %r14;
$L__BB1_20:
	.pragma "nounroll";
	mul.wide.s32 	%rd11, %r120, 12;
	add.s64 	%rd5, %rd4, %rd11;
	ld.global.u32 	%r88, [%rd5+-4];
	setp.ne.s32 	%p19, %r111, %r88;
	mov.b32 	%r125, 0;
	@%p19 bra 	$L__BB1_23;
	ld.global.u32 	%r90, [%rd5];
	setp.ne.s32 	%p20, %r110, %r90;
	@%p20 bra 	$L__BB1_23;
	ld.global.u32 	%r91, [%rd5+4];
	setp.eq.s32 	%p21, %r109, %r91;
	selp.u32 	%r125, 1, 0, %p21;
$L__BB1_23:
	add.s32 	%r126, %r125, %r126;
	add.s32 	%r120, %r120, 1;
	add.s32 	%r122, %r122, 1;
	setp.ne.s32 	%p22, %r122, 0;
	@%p22 bra 	$L__BB1_20;
$L__BB1_24:
	shl.b32 	%r92, %r3, 2;
	mov.u32 	%r93, sdata;
	add.s32 	%r46, %r93, %r92;
	st.shared.u32 	[%r46], %r126;
	bar.sync 	0;
	setp.ge.u32 	%p23, %r3, %r51;
	add.s32 	%r94, %r51, %r3;
	setp.ge.u32 	%p24, %r94, %r2;
	or.pred  	%p25, %p23, %p24;
	@%p25 bra 	$L__BB1_26;
	shl.b32 	%r95, %r51, 2;
	add.s32 	%r96, %r46, %r95;
	ld.shared.u32 	%r97, [%r96];
	ld.shared.u32 	%r98, [%r46];
	add.s32 	%r99, %r98, %r97;
	st.shared.u32 	[%r46], %r99;
$L__BB1_26:
	bar.sync 	0;
	shr.s32 	%r127, %r51, 1;
	setp.lt.s32 	%p26, %r127, 1;
	@%p26 bra 	$L__BB1_30;
$L__BB1_27:
	setp.ge.u32 	%p27, %r3, %r127;
	@%p27 bra 	$L__BB1_29;
	shl.b32 	%r100, %r127, 2;
	add.s32 	%r101, %r46, %r100;
	ld.shared.u32 	%r102, [%r101];
	ld.shared.u32 	%r103, [%r46];
	add.s32 	%r104, %r103, %r102;
	st.shared.u32 	[%r46], %r104;
$L__BB1_29:
	bar.sync 	0;
	shr.u32 	%r49, %r127, 1;
	setp.gt.u32 	%p28, %r127, 1;
	mov.u32 	%r127, %r49;
	@%p28 bra 	$L__BB1_27;
$L__BB1_30:
	setp.ne.s32 	%p29, %r3, 0;
	@%p29 bra 	$L__BB1_32;
	ld.shared.u32 	%r105, [sdata];
	mov.u32 	%r106, %ntid.y;
	mov.u32 	%r107, %nctaid.x;
	mad.lo.s32 	%r108, %r106, %r107, %r1;
	cvta.to.global.u64 	%rd12, %rd6;
	mul.wide.u32 	%rd13, %r108, 4;
	add.s64 	%rd14, %rd12, %rd13;
	st.global.u32 	[%rd14], %r105;
$L__BB1_32:
	ret;

}


// ===== COMPILED SASS (sm_100) =====

	.target	sm_100

	.elftype	@"ET_EXEC"


//--------------------- .note.nv.tkinfo           --------------------------
	.section	.note.nv.tkinfo,"",@"SHT_NOTE"
	.sectionflags	@"SHF_NOTE_NV_TKINFO"
	.tkinfo
        /*0018*/ 	.word	0x00000002
        /*0030*/ 	.string	""
        /*0030*/ 	.string	"ptxas"
        /*0030*/ 	.string	"Cuda compilation tools, release 13.0, V13.0.88"
        /*0030*/ 	.string	"Build cuda_13.0.r13.0/compiler.36424714_0"
        /*0030*/ 	.string	"-arch sm_100 -m 64 "



//--------------------- .note.nv.cuinfo           --------------------------
	.section	.note.nv.cuinfo,"",@"SHT_NOTE"
	.sectionflags	@"SHF_NOTE_NV_CUINFO"
        /*0018*/ 	.short	0x0002
        /*001a*/ 	.short	0x0064
        /*001c*/ 	.short	0x0082
	.zero		2


//--------------------- .nv.info                  --------------------------
	.section	.nv.info,"",@"SHT_CUDA_INFO"
	.align	4


	//----- nvinfo : EIATTR_REGCOUNT
	.align		4
        /*0000*/ 	.byte	0x04, 0x2f
        /*0002*/ 	.short	(.L_1 - .L_0)
	.align		4
.L_0:
        /*0004*/ 	.word	index@(_Z6reducePiS_)
        /*0008*/ 	.word	0x0000000b


	//----- nvinfo : EIATTR_FRAME_SIZE
	.align		4
.L_1:
        /*000c*/ 	.byte	0x04, 0x11
        /*000e*/ 	.short	(.L_3 - .L_2)
	.align		4
.L_2:
        /*0010*/ 	.word	index@(_Z6reducePiS_)
        /*0014*/ 	.word	0x00000000


	//----- nvinfo : EIATTR_REGCOUNT
	.align		4
.L_3:
        /*0018*/ 	.byte	0x04, 0x2f
        /*001a*/ 	.short	(.L_5 - .L_4)
	.align		4
.L_4:
        /*001c*/ 	.word	index@(_Z19count_collisions_cuP4int3Piii)
        /*0020*/ 	.word	0x00000018


	//----- nvinfo : EIATTR_FRAME_SIZE
	.align		4
.L_5:
        /*0024*/ 	.byte	0x04, 0x11
        /*0026*/ 	.short	(.L_7 - .L_6)
	.align		4
.L_6:
        /*0028*/ 	.word	index@(_Z19count_collisions_cuP4int3Piii)
        /*002c*/ 	.word	0x00000000


	//----- nvinfo : EIATTR_MIN_STACK_SIZE
	.align		4
.L_7:
        /*0030*/ 	.byte	0x04, 0x12
        /*0032*/ 	.short	(.L_9 - .L_8)
	.align		4
.L_8:
        /*0034*/ 	.word	index@(_Z19count_collisions_cuP4int3Piii)
        /*0038*/ 	.word	0x00000000


	//----- nvinfo : EIATTR_MIN_STACK_SIZE
	.align		4
.L_9:
        /*003c*/ 	.byte	0x04, 0x12
        /*003e*/ 	.short	(.L_11 - .L_10)
	.align		4
.L_10:
        /*0040*/ 	.word	index@(_Z6reducePiS_)
        /*0044*/ 	.word	0x00000000
.L_11:


//--------------------- .nv.compat                --------------------------
	.section	.nv.compat,"",@"SHT_CUDA_COMPAT_INFO"
	.align	4
        /*0000*/ 	.byte	0x02, 0x09, 0x00, 0x00, 0x02, 0x02, 0x01, 0x00, 0x02, 0x05, 0x05, 0x00, 0x03, 0x07, 0x01, 0x01
        /*0010*/ 	.byte	0x02, 0x03, 0x00, 0x00, 0x02, 0x06, 0x01, 0x00, 0x04, 0x0b, 0x08, 0x00, 0x09, 0x00, 0x00, 0x00
        /*0020*/ 	.byte	0x00, 0x00, 0x00, 0x00


//--------------------- .nv.info._Z19count_collisions_cuP4int3Piii --------------------------
	.section	.nv.info._Z19count_collisions_cuP4int3Piii,"",@"SHT_CUDA_INFO"
	.sectionflags	@""
	.align	4


	//----- nvinfo : EIATTR_CUDA_API_VERSION
	.align		4
        /*0000*/ 	.byte	0x04, 0x37
        /*0002*/ 	.short	(.L_13 - .L_12)
.L_12:
        /*0004*/ 	.word	0x00000082


	//----- nvinfo : EIATTR_KPARAM_INFO
	.align		4
.L_13:
        /*0008*/ 	.byte	0x04, 0x17
        /*000a*/ 	.short	(.L_15 - .L_14)
.L_14:
        /*000c*/ 	.word	0x00000000
        /*0010*/ 	.short	0x0003
        /*0012*/ 	.short	0x0014
        /*0014*/ 	.byte	0x00, 0xf0, 0x11, 0x00


	//----- nvinfo : EIATTR_KPARAM_INFO
	.align		4
.L_15:
        /*0018*/ 	.byte	0x04, 0x17
        /*001a*/ 	.short	(.L_17 - .L_16)
.L_16:
        /*001c*/ 	.word	0x00000000
        /*0020*/ 	.short	0x0002
        /*0022*/ 	.short	0x0010
        /*0024*/ 	.byte	0x00, 0xf0, 0x11, 0x00


	//----- nvinfo : EIATTR_KPARAM_INFO
	.align		4
.L_17:
        /*0028*/ 	.byte	0x04, 0x17
        /*002a*/ 	.short	(.L_19 - .L_18)
.L_18:
        /*002c*/ 	.word	0x00000000
        /*0030*/ 	.short	0x0001
        /*0032*/ 	.short	0x0008
        /*0034*/ 	.byte	0x00, 0xf5, 0x21, 0x00


	//----- nvinfo : EIATTR_KPARAM_INFO
	.align		4
.L_19:
        /*0038*/ 	.byte	0x04, 0x17
        /*003a*/ 	.short	(.L_21 - .L_20)
.L_20:
        /*003c*/ 	.word	0x00000000
        /*0040*/ 	.short	0x0000
        /*0042*/ 	.short	0x0000
        /*0044*/ 	.byte	0x00, 0xf5, 0x21, 0x00


	//----- nvinfo : EIATTR_SPARSE_MMA_MASK
	.align		4
.L_21:
        /*0048*/ 	.byte	0x03, 0x50
        /*004a*/ 	.short	0x0000


	//----- nvinfo : EIATTR_MAXREG_COUNT
	.align		4
        /*004c*/ 	.byte	0x03, 0x1b
        /*004e*/ 	.short	0x00ff


	//----- nvinfo : EIATTR_NUM_BARRIERS
	.align		4
        /*0050*/ 	.byte	0x02, 0x4c
        /*0052*/ 	.byte	0x01
	.zero		1


	//----- nvinfo : EIATTR_MERCURY_ISA_VERSION
	.align		4
        /*0054*/ 	.byte	0x03, 0x5f
        /*0056*/ 	.short	0x0101


	//----- nvinfo : EIATTR_VRC_CTA_INIT_COUNT
	.align		4
        /*0058*/ 	.byte	0x02, 0x4a
	.zero		1
	.zero		1


	//----- nvinfo : EIATTR_EXIT_INSTR_OFFSETS
	.align		4
        /*005c*/ 	.byte	0x04, 0x1c
        /*005e*/ 	.short	(.L_23 - .L_22)


	//   ....[0]....
.L_22:
        /*0060*/ 	.word	0x00000a70


	//   ....[1]....
        /*0064*/ 	.word	0x00000b20


	//----- nvinfo : EIATTR_CRS_STACK_SIZE
	.align		4
.L_23:
        /*0068*/ 	.byte	0x04, 0x1e
        /*006a*/ 	.short	(.L_25 - .L_24)
.L_24:
        /*006c*/ 	.word	0x00000000


	//----- nvinfo : EIATTR_CBANK_PARAM_SIZE
	.align		4
.L_25:
        /*0070*/ 	.byte	0x03, 0x19
        /*0072*/ 	.short	0x0018


	//----- nvinfo : EIATTR_PARAM_CBANK
	.align		4
        /*0074*/ 	.byte	0x04, 0x0a
        /*0076*/ 	.short	(.L_27 - .L_26)
	.align		4
.L_26:
        /*0078*/ 	.word	index@(.nv.constant0._Z19count_collisions_cuP4int3Piii)
        /*007c*/ 	.short	0x0380
        /*007e*/ 	.short	0x0018


	//----- nvinfo : EIATTR_SW_WAR
	.align		4
.L_27:
        /*0080*/ 	.byte	0x04, 0x36
        /*0082*/ 	.short	(.L_29 - .L_28)
.L_28:
        /*0084*/ 	.word	0x00000008
.L_29:


//--------------------- .nv.info._Z6reducePiS_    --------------------------
	.section	.nv.info._Z6reducePiS_,"",@"SHT_CUDA_INFO"
	.sectionflags	@""
	.align	4


	//----- nvinfo : EIATTR_CUDA_API_VERSION
	.align		4
        /*0000*/ 	.byte	0x04, 0x37
        /*0002*/ 	.short	(.L_31 - .L_30)
.L_30:
        /*0004*/ 	.word	0x00000082


	//----- nvinfo : EIATTR_KPARAM_INFO
	.align		4
.L_31:
        /*0008*/ 	.byte	0x04, 0x17
        /*000a*/ 	.short	(.L_33 - .L_32)
.L_32:
        /*000c*/ 	.word	0x00000000
        /*0010*/ 	.short	0x0001
        /*0012*/ 	.short	0x0008
        /*0014*/ 	.byte	0x00, 0xf5, 0x21, 0x00


	//----- nvinfo : EIATTR_KPARAM_INFO
	.align		4
.L_33:
        /*0018*/ 	.byte	0x04, 0x17
        /*001a*/ 	.short	(.L_35 - .L_34)
.L_34:
        /*001c*/ 	.word	0x00000000
        /*0020*/ 	.short	0x0000
        /*0022*/ 	.short	0x0000
        /*0024*/ 	.byte	0x00, 0xf5, 0x21, 0x00


	//----- nvinfo : EIATTR_SPARSE_MMA_MASK
	.align		4
.L_35:
        /*0028*/ 	.byte	0x03, 0x50
        /*002a*/ 	.short	0x0000


	//----- nvinfo : EIATTR_MAXREG_COUNT
	.align		4
        /*002c*/ 	.byte	0x03, 0x1b
        /*002e*/ 	.short	0x00ff


	//----- nvinfo : EIATTR_NUM_BARRIERS
	.align		4
        /*0030*/ 	.byte	0x02, 0x4c
        /*0032*/ 	.byte	0x01
	.zero		1


	//----- nvinfo : EIATTR_MERCURY_ISA_VERSION
	.align		4
        /*0034*/ 	.byte	0x03, 0x5f
        /*0036*/ 	.short	0x0101


	//----- nvinfo : EIATTR_VRC_CTA_INIT_COUNT
	.align		4
        /*0038*/ 	.byte	0x02, 0x4a
	.zero		1
	.zero		1


	//----- nvinfo : EIATTR_EXIT_INSTR_OFFSETS
	.align		4
        /*003c*/ 	.byte	0x04, 0x1c
        /*003e*/ 	.short	(.L_37 - .L_36)


	//   ....[0]....
.L_36:
        /*0040*/ 	.word	0x00000240


	//----- nvinfo : EIATTR_CBANK_PARAM_SIZE
	.align		4
.L_37:
        /*0044*/ 	.byte	0x03, 0x19
        /*0046*/ 	.short	0x0010


	//----- nvinfo : EIATTR_PARAM_CBANK
	.align		4
        /*0048*/ 	.byte	0x04, 0x0a
        /*004a*/ 	.short	(.L_39 - .L_38)
	.align		4
.L_38:
        /*004c*/ 	.word	index@(.nv.constant0._Z6reducePiS_)
        /*0050*/ 	.short	0x0380
        /*0052*/ 	.short	0x0010


	//----- nvinfo : EIATTR_SW_WAR
	.align		4
.L_39:
        /*0054*/ 	.byte	0x04, 0x36
        /*0056*/ 	.short	(.L_41 - .L_40)
.L_40:
        /*0058*/ 	.word	0x00000008
.L_41:


//--------------------- .nv.callgraph             --------------------------
	.section	.nv.callgraph,"",@"SHT_CUDA_CALLGRAPH"
	.align	4
	.sectionentsize	8
	.align		4
        /*0000*/ 	.word	0x00000000
	.align		4
        /*0004*/ 	.word	0xffffffff
	.align		4
        /*0008*/ 	.word	0x00000000
	.align		4
        /*000c*/ 	.word	0xfffffffe
	.align		4
        /*0010*/ 	.word	0x00000000
	.align		4
        /*0014*/ 	.word	0xfffffffd
	.align		4
        /*0018*/ 	.word	0x00000000
	.align		4
        /*001c*/ 	.word	0xfffffffc


//--------------------- .text._Z19count_collisions_cuP4int3Piii --------------------------
	.section	.text._Z19count_collisions_cuP4int3Piii,"ax",@progbits
	.align	128
        .global         _Z19count_collisions_cuP4int3Piii
        .type           _Z19count_collisions_cuP4int3Piii,@function
        .size           _Z19count_collisions_cuP4int3Piii,(.L_x_22 - _Z19count_collisions_cuP4int3Piii)
        .other          _Z19count_collisions_cuP4int3Piii,@"STO_CUDA_ENTRY STV_DEFAULT"
_Z19count_collisions_cuP4int3Piii:
.text._Z19count_collisions_cuP4int3Piii:
[----:B------:R-:W-:Y:S08]  /*0000*/  LDC R1, c[0x0][0x37c] ;  /* 0x0000df00ff017b82 */ /* 0x000ff00000000800 */
[----:B------:R-:W0:Y:S01]  /*0010*/  LDC R3, c[0x0][0x360] ;  /* 0x0000d800ff037b82 */ /* 0x000e220000000800 */
[----:B------:R-:W0:Y:S01]  /*0020*/  S2R R0, SR_TID.X ;  /* 0x0000000000007919 */ /* 0x000e220000002100 */
[----:B------:R-:W1:Y:S06]  /*0030*/  LDCU.64 UR6, c[0x0][0x358] ;  /* 0x00006b00ff0677ac */ /* 0x000e6c0008000a00 */
[----:B------:R-:W2:Y:S08]  /*0040*/  LDC R13, c[0x0][0x374] ;  /* 0x0000dd00ff0d7b82 */ /* 0x000eb00000000800 */
[----:B------:R-:W0:Y:S08]  /*0050*/  S2UR UR8, SR_CTAID.X ;  /* 0x00000000000879c3 */ /* 0x000e300000002500 */
[----:B------:R-:W3:Y:S01]  /*0060*/  LDC R12, c[0x0][0x390] ;  /* 0x0000e400ff0c7b82 */ /* 0x000ee20000000800 */
[----:B--2---:R-:W2:Y:S01]  /*0070*/  I2F.U32.RP R10, R13 ;  /* 0x0000000d000a7306 */ /* 0x004ea20000209000 */
[----:B0-----:R-:W-:-:S07]  /*0080*/  IMAD R11, R3, UR8, R0 ;  /* 0x00000008030b7c24 */ /* 0x001fce000f8e0200 */
[----:B--2---:R-:W0:Y:S01]  /*0090*/  MUFU.RCP R10, R10 ;  /* 0x0000000a000a7308 */ /* 0x004e220000001000 */
[----:B---3--:R-:W-:-:S13]  /*00a0*/  ISETP.GE.AND P0, PT, R11, R12, PT ;  /* 0x0000000c0b00720c */ /* 0x008fda0003f06270 */
[----:B------:R-:W2:Y:S01]  /*00b0*/  @!P0 LDC.64 R6, c[0x0][0x380] ;  /* 0x0000e000ff068b82 */ /* 0x000ea20000000a00 */
[----:B0-----:R-:W-:-:S04]  /*00c0*/  VIADD R8, R10, 0xffffffe ;  /* 0x0ffffffe0a087836 */ /* 0x001fc80000000000 */
[----:B------:R0:W3:Y:S02]  /*00d0*/  F2I.FTZ.U32.TRUNC.NTZ R9, R8 ;  /* 0x0000000800097305 */ /* 0x0000e4000021f000 */
[----:B0-----:R-:W-:Y:S02]  /*00e0*/  IMAD.MOV.U32 R8, RZ, RZ, RZ ;  /* 0x000000ffff087224 */ /* 0x001fe400078e00ff */
[----:B---3--:R-:W-:Y:S02]  /*00f0*/  IMAD.MOV R14, RZ, RZ, -R9 ;  /* 0x000000ffff0e7224 */ /* 0x008fe400078e0a09 */
[----:B--2---:R-:W-:-:S04]  /*0100*/  @!P0 IMAD.WIDE R6, R11, 0xc, R6 ;  /* 0x0000000c0b068825 */ /* 0x004fc800078e0206 */
[----:B------:R-:W-:Y:S01]  /*0110*/  IMAD R15, R14, R13, RZ ;  /* 0x0000000d0e0f7224 */ /* 0x000fe200078e02ff */
[----:B-1----:R-:W5:Y:S03]  /*0120*/  @!P0 LDG.E R2, desc[UR6][R6.64] ;  /* 0x0000000606028981 */ /* 0x002f66000c1e1900 */
[----:B------:R-:W-:Y:S01]  /*0130*/  IMAD.HI.U32 R9, R9, R15, R8 ;  /* 0x0000000f09097227 */ /* 0x000fe200078e0008 */
[----:B------:R-:W5:Y:S04]  /*0140*/  @!P0 LDG.E R4, desc[UR6][R6.64+0x4] ;  /* 0x0000040606048981 */ /* 0x000f68000c1e1900 */
[----:B------:R0:W5:Y:S01]  /*0150*/  @!P0 LDG.E R5, desc[UR6][R6.64+0x8] ;  /* 0x0000080606058981 */ /* 0x000162000c1e1900 */
[----:B------:R-:W1:Y:S01]  /*0160*/  S2UR UR4, SR_CTAID.Y ;  /* 0x00000000000479c3 */ /* 0x000e620000002600 */
[C---:B------:R-:W-:Y:S01]  /*0170*/  ISETP.NE.U32.AND P2, PT, R13.reuse, RZ, PT ;  /* 0x000000ff0d00720c */ /* 0x040fe20003f45070 */
[----:B------:R-:W-:Y:S01]  /*0180*/  BSSY.RECONVERGENT B1, `(.L_x_0) ;  /* 0x0000070000017945 */ /* 0x000fe20003800200 */
[----:B0-----:R-:W-:-:S05]  /*0190*/  IADD3 R6, PT, PT, R13, -0x1, R12 ;  /* 0xffffffff0d067810 */ /* 0x001fca0007ffe00c */
[----:B------:R-:W-:-:S04]  /*01a0*/  IMAD.HI.U32 R9, R9, R6, RZ ;  /* 0x0000000609097227 */ /* 0x000fc800078e00ff */
[----:B------:R-:W-:-:S04]  /*01b0*/  IMAD.MOV R7, RZ, RZ, -R9 ;  /* 0x000000ffff077224 */ /* 0x000fc800078e0a09 */
[----:B------:R-:W-:-:S05]  /*01c0*/  IMAD R6, R13, R7, R6 ;  /* 0x000000070d067224 */ /* 0x000fca00078e0206 */
[----:B------:R-:W-:-:S13]  /*01d0*/  ISETP.GE.U32.AND P0, PT, R6, R13, PT ;  /* 0x0000000d0600720c */ /* 0x000fda0003f06070 */
[----:B------:R-:W-:Y:S02]  /*01e0*/  @P0 IMAD.IADD R6, R6, 0x1, -R13 ;  /* 0x0000000106060824 */ /* 0x000fe400078e0a0d */
[----:B------:R-:W-:-:S03]  /*01f0*/  @P0 VIADD R9, R9, 0x1 ;  /* 0x0000000109090836 */ /* 0x000fc60000000000 */
[----:B------:R-:W-:-:S13]  /*0200*/  ISETP.GE.U32.AND P1, PT, R6, R13, PT ;  /* 0x0000000d0600720c */ /* 0x000fda0003f26070 */
[----:B------:R-:W-:Y:S01]  /*0210*/  @P1 VIADD R9, R9, 0x1 ;  /* 0x0000000109091836 */ /* 0x000fe20000000000 */
[----:B------:R-:W-:-:S05]  /*0220*/  @!P2 LOP3.LUT R9, RZ, R13, RZ, 0x33, !PT ;  /* 0x0000000dff09a212 */ /* 0x000fca00078e33ff */
[----:B-1----:R-:W-:-:S05]  /*0230*/  IMAD R6, R9, UR4, RZ ;  /* 0x0000000409067c24 */ /* 0x002fca000f8e02ff */
[C---:B------:R-:W-:Y:S01]  /*0240*/  ISETP.GE.AND P0, PT, R11.reuse, R6, PT ;  /* 0x000000060b00720c */ /* 0x040fe20003f06270 */
[----:B------:R-:W-:Y:S01]  /*0250*/  VIADD R11, R11, 0x1 ;  /* 0x000000010b0b7836 */ /* 0x000fe20000000000 */
[----:B------:R-:W-:-:S04]  /*0260*/  VIADDMNMX R9, R6, R9, R12, PT ;  /* 0x0000000906097246 */ /* 0x000fc8000380010c */
[----:B------:R-:W-:Y:S01]  /*0270*/  SEL R10, R6, R11, !P0 ;  /* 0x0000000b060a7207 */ /* 0x000fe20004000000 */
[----:B------:R-:W-:-:S03]  /*0280*/  IMAD.MOV.U32 R11, RZ, RZ, RZ ;  /* 0x000000ffff0b7224 */ /* 0x000fc600078e00ff */
[----:B------:R-:W-:-:S13]  /*0290*/  ISETP.GE.AND P0, PT, R10, R9, PT ;  /* 0x000000090a00720c */ /* 0x000fda0003f06270 */
[----:B------:R-:W-:Y:S05]  /*02a0*/  @P0 BRA `(.L_x_1) ;  /* 0x0000000400740947 */ /* 0x000fea0003800000 */
[----:B------:R-:W0:Y:S01]  /*02b0*/  LDC.64 R12, c[0x0][0x380] ;  /* 0x0000e000ff0c7b82 */ /* 0x000e220000000a00 */
[----:B------:R-:W-:Y:S01]  /*02c0*/  IMAD.IADD R8, R10, 0x1, -R9 ;  /* 0x000000010a087824 */ /* 0x000fe200078e0a09 */
[----:B------:R-:W-:Y:S01]  /*02d0*/  BSSY.RECONVERGENT B0, `(.L_x_2) ;  /* 0x0000042000007945 */ /* 0x000fe20003800200 */
[----:B------:R-:W-:Y:S02]  /*02e0*/  IMAD.MOV.U32 R6, RZ, RZ, 0x18 ;  /* 0x00000018ff067424 */ /* 0x000fe400078e00ff */
[----:B------:R-:W-:Y:S01]  /*02f0*/  IMAD.MOV.U32 R7, RZ, RZ, 0x0 ;  /* 0x00000000ff077424 */ /* 0x000fe200078e00ff */
[----:B------:R-:W-:Y:S01]  /*0300*/  ISETP.GT.U32.AND P0, PT, R8, -0x4, PT ;  /* 0xfffffffc0800780c */ /* 0x000fe20003f04070 */
[----:B------:R-:W-:Y:S02]  /*0310*/  IMAD.IADD R9, R9, 0x1, -R10 ;  /* 0x0000000109097824 */ /* 0x000fe400078e0a0a */
[----:B------:R-:W-:Y:S02]  /*0320*/  IMAD.MOV.U32 R11, RZ, RZ, RZ ;  /* 0x000000ffff0b7224 */ /* 0x000fe400078e00ff */
[----:B0-----:R-:W-:Y:S01]  /*0330*/  IMAD.WIDE.U32 R6, R12, 0x1, R6 ;  /* 0x000000010c067825 */ /* 0x001fe200078e0006 */
[----:B------:R-:W-:-:S07]  /*0340*/  LOP3.LUT R12, R9, 0x3, RZ, 0xc0, !PT ;  /* 0x00000003090c7812 */ /* 0x000fce00078ec0ff */
[----:B------:R-:W-:Y:S05]  /*0350*/  @P0 BRA `(.L_x_3) ;  /* 0x0000000000e40947 */ /* 0x000fea0003800000 */
[----:B------:R-:W-:Y:S01]  /*0360*/  LOP3.LUT R14, R9, 0xfffffffc, RZ, 0xc0, !PT ;  /* 0xfffffffc090e7812 */ /* 0x000fe200078ec0ff */
[----:B------:R-:W-:Y:S02]  /*0370*/  IMAD.IADD R13, R7, 0x1, R13 ;  /* 0x00000001070d7824 */ /* 0x000fe400078e020d */
[----:B------:R-:W-:Y:S02]  /*0380*/  IMAD.MOV.U32 R11, RZ, RZ, RZ ;  /* 0x000000ffff0b7224 */ /* 0x000fe400078e00ff */
[----:B------:R-:W-:-:S07]  /*0390*/  IMAD.MOV R14, RZ, RZ, -R14 ;  /* 0x000000ffff0e7224 */ /* 0x000fce00078e0a0e */
.L_x_12:
[----:B------:R-:W-:Y:S02]  /*03a0*/  IMAD.MOV.U32 R8, RZ, RZ, R6 ;  /* 0x000000ffff087224 */ /* 0x000fe400078e0006 */
[----:B------:R-:W-:Y:S02]  /*03b0*/  IMAD.MOV.U32 R9, RZ, RZ, R13 ;  /* 0x000000ffff097224 */ /* 0x000fe400078e000d */
[----:B------:R-:W-:-:S05]  /*03c0*/  IMAD.WIDE R8, R10, 0xc, R8 ;  /* 0x0000000c0a087825 */ /* 0x000fca00078e0208 */
[----:B------:R-:W2:Y:S04]  /*03d0*/  LDG.E R15, desc[UR6][R8.64+-0x18] ;  /* 0xffffe806080f7981 */ /* 0x000ea8000c1e1900 */
[----:B------:R-:W3:Y:S04]  /*03e0*/  LDG.E R17, desc[UR6][R8.64+-0xc] ;  /* 0xfffff40608117981 */ /* 0x000ee8000c1e1900 */
[----:B------:R-:W4:Y:S04]  /*03f0*/  LDG.E R19, desc[UR6][R8.64] ;  /* 0x0000000608137981 */ /* 0x000f28000c1e1900 */
[----:B------:R-:W4:Y:S01]  /*0400*/  LDG.E R21, desc[UR6][R8.64+0xc] ;  /* 0x00000c0608157981 */ /* 0x000f22000c1e1900 */
[----:B------:R-:W-:Y:S01]  /*0410*/  VIADD R14, R14, 0x4 ;  /* 0x000000040e0e7836 */ /* 0x000fe20000000000 */
[----:B------:R-:W-:Y:S04]  /*0420*/  BSSY.RECONVERGENT B2, `(.L_x_4) ;  /* 0x000000e000027945 */ /* 0x000fe80003800200 */
[----:B------:R-:W-:-:S02]  /*0430*/  ISETP.NE.AND P3, PT, R14, RZ, PT ;  /* 0x000000ff0e00720c */ /* 0x000fc40003f65270 */
[C---:B--2--5:R-:W-:Y:S02]  /*0440*/  ISETP.NE.AND P4, PT, R2.reuse, R15, PT ;  /* 0x0000000f0200720c */ /* 0x064fe40003f85270 */
[C---:B---3--:R-:W-:Y:S02]  /*0450*/  ISETP.NE.AND P0, PT, R2.reuse, R17, PT ;  /* 0x000000110200720c */ /* 0x048fe40003f05270 */
[----:B------:R-:W-:Y:S02]  /*0460*/  CS2R R16, SRZ ;  /* 0x0000000000107805 */ /* 0x000fe4000001ff00 */
[C---:B----4-:R-:W-:Y:S01]  /*0470*/  ISETP.NE.AND P1, PT, R2.reuse, R19, PT ;  /* 0x000000130200720c */ /* 0x050fe20003f25270 */
[----:B------:R-:W-:Y:S01]  /*0480*/  IMAD.MOV.U32 R19, RZ, RZ, RZ ;  /* 0x000000ffff137224 */ /* 0x000fe200078e00ff */
[----:B------:R-:W-:-:S05]  /*0490*/  ISETP.NE.AND P2, PT, R2, R21, PT ;  /* 0x000000150200720c */ /* 0x000fca0003f45270 */
[----:B------:R-:W-:Y:S08]  /*04a0*/  @P4 BRA `(.L_x_5) ;  /* 0x0000000000144947 */ /* 0x000ff00003800000 */
[----:B------:R-:W2:Y:S02]  /*04b0*/  LDG.E R15, desc[UR6][R8.64+-0x14] ;  /* 0xffffec06080f7981 */ /* 0x000ea4000c1e1900 */
[----:B--2---:R-:W-:-:S13]  /*04c0*/  ISETP.NE.AND P4, PT, R4, R15, PT ;  /* 0x0000000f0400720c */ /* 0x004fda0003f85270 */
[----:B------:R-:W2:Y:S02]  /*04d0*/  @!P4 LDG.E R18, desc[UR6][R8.64+-0x10] ;  /* 0xfffff0060812c981 */ /* 0x000ea4000c1e1900 */
[----:B--2---:R-:W-:-:S04]  /*04e0*/  @!P4 ISETP.NE.AND P5, PT, R5, R18, PT ;  /* 0x000000120500c20c */ /* 0x004fc80003fa5270 */
[----:B------:R-:W-:-:S09]  /*04f0*/  @!P4 SEL R16, RZ, 0x1, P5 ;  /* 0x00000001ff10c807 */ /* 0x000fd20002800000 */
.L_x_5:
[----:B------:R-:W-:Y:S05]  /*0500*/  BSYNC.RECONVERGENT B2 ;  /* 0x0000000000027941 */ /* 0x000fea0003800200 */
.L_x_4:
[----:B------:R-:W-:Y:S04]  /*0510*/  BSSY.RECONVERGENT B2, `(.L_x_6) ;  /* 0x0000007000027945 */ /* 0x000fe80003800200 */
[----:B------:R-:W-:Y:S05]  /*0520*/  @P0 BRA `(.L_x_7) ;  /* 0x0000000000140947 */ /* 0x000fea0003800000 */
[----:B------:R-:W2:Y:S02]  /*0530*/  LDG.E R15, desc[UR6][R8.64+-0x8] ;  /* 0xfffff806080f7981 */ /* 0x000ea4000c1e1900 */
[----:B--2---:R-:W-:-:S13]  /*0540*/  ISETP.NE.AND P0, PT, R4, R15, PT ;  /* 0x0000000f0400720c */ /* 0x004fda0003f05270 */
[----:B------:R-:W2:Y:S02]  /*0550*/  @!P0 LDG.E R18, desc[UR6][R8.64+-0x4] ;  /* 0xfffffc0608128981 */ /* 0x000ea4000c1e1900 */
[----:B--2---:R-:W-:-:S04]  /*0560*/  @!P0 ISETP.NE.AND P4, PT, R5, R18, PT ;  /* 0x000000120500820c */ /* 0x004fc80003f85270 */
[----:B------:R-:W-:-:S09]  /*0570*/  @!P0 SEL R17, RZ, 0x1, P4 ;  /* 0x00000001ff118807 */ /* 0x000fd20002000000 */
.L_x_7:
[----:B------:R-:W-:Y:S05]  /*0580*/  BSYNC.RECONVERGENT B2 ;  /* 0x0000000000027941 */ /* 0x000fea0003800200 */
.L_x_6:
[----:B------:R-:W-:Y:S04]  /*0590*/  BSSY.RECONVERGENT B2, `(.L_x_8) ;  /* 0x0000007000027945 */ /* 0x000fe80003800200 */
[----:B------:R-:W-:Y:S05]  /*05a0*/  @P1 BRA `(.L_x_9) ;  /* 0x0000000000141947 */ /* 0x000fea0003800000 */
[----:B------:R-:W2:Y:S02]  /*05b0*/  LDG.E R15, desc[UR6][R8.64+0x4] ;  /* 0x00000406080f7981 */ /* 0x000ea4000c1e1900 */
[----:B--2---:R-:W-:-:S13]  /*05c0*/  ISETP.NE.AND P0, PT, R4, R15, PT ;  /* 0x0000000f0400720c */ /* 0x004fda0003f05270 */
[----:B------:R-:W2:Y:S02]  /*05d0*/  @!P0 LDG.E R18, desc[UR6][R8.64+0x8] ;  /* 0x0000080608128981 */ /* 0x000ea4000c1e1900 */
[----:B--2---:R-:W-:-:S04]  /*05e0*/  @!P0 ISETP.NE.AND P1, PT, R5, R18, PT ;  /* 0x000000120500820c */ /* 0x004fc80003f25270 */
[----:B------:R-:W-:-:S09]  /*05f0*/  @!P0 SEL R19, RZ, 0x1, P1 ;  /* 0x00000001ff138807 */ /* 0x000fd20000800000 */
.L_x_9:
[----:B------:R-:W-:Y:S05]  /*0600*/  BSYNC.RECONVERGENT B2 ;  /* 0x0000000000027941 */ /* 0x000fea0003800200 */
.L_x_8:
[----:B------:R-:W-:Y:S01]  /*0610*/  BSSY.RECONVERGENT B2, `(.L_x_10) ;  /* 0x000000a000027945 */ /* 0x000fe20003800200 */
[----:B------:R-:W-:Y:S01]  /*0620*/  IADD3 R17, PT, PT, R17, R16, R11 ;  /* 0x0000001011117210 */ /* 0x000fe20007ffe00b */
[----:B------:R-:W-:Y:S02]  /*0630*/  IMAD.MOV.U32 R16, RZ, RZ, RZ ;  /* 0x000000ffff107224 */ /* 0x000fe400078e00ff */
[----:B------:R-:W-:Y:S05]  /*0640*/  @P2 BRA `(.L_x_11) ;  /* 0x0000000000182947 */ /* 0x000fea0003800000 */
[----:B------:R-:W2:Y:S02]  /*0650*/  LDG.E R11, desc[UR6][R8.64+0x10] ;  /* 0x00001006080b7981 */ /* 0x000ea4000c1e1900 */
[----:B--2---:R-:W-:-:S13]  /*0660*/  ISETP.NE.AND P0, PT, R4, R11, PT ;  /* 0x0000000b0400720c */ /* 0x004fda0003f05270 */
[----:B------:R-:W-:Y:S05]  /*0670*/  @P0 BRA `(.L_x_11) ;  /* 0x00000000000c0947 */ /* 0x000fea0003800000 */
[----:B------:R-:W2:Y:S02]  /*0680*/  LDG.E R8, desc[UR6][R8.64+0x14] ;  /* 0x0000140608087981 */ /* 0x000ea4000c1e1900 */
[----:B--2---:R-:W-:-:S04]  /*0690*/  ISETP.NE.AND P0, PT, R5, R8, PT ;  /* 0x000000080500720c */ /* 0x004fc80003f05270 */
[----:B------:R-:W-:-:S09]  /*06a0*/  SEL R16, RZ, 0x1, P0 ;  /* 0x00000001ff107807 */ /* 0x000fd20000000000 */
.L_x_11:
[----:B------:R-:W-:Y:S05]  /*06b0*/  BSYNC.RECONVERGENT B2 ;  /* 0x0000000000027941 */ /* 0x000fea0003800200 */
.L_x_10:
[----:B------:R-:W-:Y:S01]  /*06c0*/  IADD3 R11, PT, PT, R16, R19, R17 ;  /* 0x00000013100b7210 */ /* 0x000fe20007ffe011 */
[----:B------:R-:W-:Y:S01]  /*06d0*/  VIADD R10, R10, 0x4 ;  /* 0x000000040a0a7836 */ /* 0x000fe20000000000 */
[----:B------:R-:W-:Y:S06]  /*06e0*/  @P3 BRA `(.L_x_12) ;  /* 0xfffffffc002c3947 */ /* 0x000fec000383ffff */
.L_x_3:
[----:B------:R-:W-:Y:S05]  /*06f0*/  BSYNC.RECONVERGENT B0 ;  /* 0x0000000000007941 */ /* 0x000fea0003800200 */
.L_x_2:
[----:B------:R-:W-:-:S13]  /*0700*/  ISETP.NE.AND P0, PT, R12, RZ, PT ;  /* 0x000000ff0c00720c */ /* 0x000fda0003f05270 */
[----:B------:R-:W-:Y:S05]  /*0710*/  @!P0 BRA `(.L_x_1) ;  /* 0x0000000000588947 */ /* 0x000fea0003800000 */
[----:B------:R-:W0:Y:S01]  /*0720*/  LDC.64 R6, c[0x0][0x380] ;  /* 0x0000e000ff067b82 */ /* 0x000e220000000a00 */
[----:B------:R-:W-:Y:S01]  /*0730*/  IMAD.MOV R12, RZ, RZ, -R12 ;  /* 0x000000ffff0c7224 */ /* 0x000fe200078e0a0c */
[----:B0-----:R-:W-:-:S05]  /*0740*/  IADD3 R6, P0, PT, R6, 0x4, RZ ;  /* 0x0000000406067810 */ /* 0x001fca0007f1e0ff */
[----:B------:R-:W-:-:S08]  /*0750*/  IMAD.X R7, RZ, RZ, R7, P0 ;  /* 0x000000ffff077224 */ /* 0x000fd000000e0607 */
.L_x_15:
[----:B------:R-:W-:-:S05]  /*0760*/  IMAD.WIDE R8, R10, 0xc, R6 ;  /* 0x0000000c0a087825 */ /* 0x000fca00078e0206 */
[----:B------:R-:W2:Y:S01]  /*0770*/  LDG.E R13, desc[UR6][R8.64+-0x4] ;  /* 0xfffffc06080d7981 */ /* 0x000ea2000c1e1900 */
[----:B------:R-:W-:Y:S01]  /*0780*/  VIADD R12, R12, 0x1 ;  /* 0x000000010c0c7836 */ /* 0x000fe20000000000 */
[----:B------:R-:W-:Y:S01]  /*0790*/  BSSY.RECONVERGENT B0, `(.L_x_13) ;  /* 0x000000b000007945 */ /* 0x000fe20003800200 */
[----:B------:R-:W-:-:S03]  /*07a0*/  IMAD.MOV.U32 R14, RZ, RZ, RZ ;  /* 0x000000ffff0e7224 */ /* 0x000fc600078e00ff */
[----:B------:R-:W-:Y:S02]  /*07b0*/  ISETP.NE.AND P1, PT, R12, RZ, PT ;  /* 0x000000ff0c00720c */ /* 0x000fe40003f25270 */
[----:B--2--5:R-:W-:-:S13]  /*07c0*/  ISETP.NE.AND P0, PT, R2, R13, PT ;  /* 0x0000000d0200720c */ /* 0x024fda0003f05270 */
[----:B------:R-:W-:Y:S05]  /*07d0*/  @P0 BRA `(.L_x_14) ;  /* 0x0000000000180947 */ /* 0x000fea0003800000 */
[----:B------:R-:W2:Y:S02]  /*07e0*/  LDG.E R13, desc[UR6][R8.64] ;  /* 0x00000006080d7981 */ /* 0x000ea4000c1e1900 */
[----:B--2---:R-:W-:-:S13]  /*07f0*/  ISETP.NE.AND P0, PT, R4, R13, PT ;  /* 0x0000000d0400720c */ /* 0x004fda0003f05270 */
[----:B------:R-:W-:Y:S05]  /*0800*/  @P0 BRA `(.L_x_14) ;  /* 0x00000000000c0947 */ /* 0x000fea0003800000 */
[----:B------:R-:W2:Y:S02]  /*0810*/  LDG.E R8, desc[UR6][R8.64+0x4] ;  /* 0x0000040608087981 */ /* 0x000ea4000c1e1900 */
[----:B--2---:R-:W-:-:S04]  /*0820*/  ISETP.NE.AND P0, PT, R5, R8, PT ;  /* 0x000000080500720c */ /* 0x004fc80003f05270 */
[----:B------:R-:W-:-:S09]  /*0830*/  SEL R14, RZ, 0x1, P0 ;  /* 0x00000001ff0e7807 */ /* 0x000fd20000000000 */
.L_x_14:
[----:B------:R-:W-:Y:S05]  /*0840*/  BSYNC.RECONVERGENT B0 ;  /* 0x0000000000007941 */ /* 0x000fea0003800200 */
.L_x_13:
[----:B------:R-:W-:Y:S02]  /*0850*/  VIADD R10, R10, 0x1 ;  /* 0x000000010a0a7836 */ /* 0x000fe40000000000 */
[----:B------:R-:W-:Y:S01]  /*0860*/  IMAD.IADD R11, R14, 0x1, R11 ;  /* 0x000000010e0b7824 */ /* 0x000fe200078e020b */
[----:B------:R-:W-:Y:S06]  /*0870*/  @P1 BRA `(.L_x_15) ;  /* 0xfffffffc00b81947 */ /* 0x000fec000383ffff */
.L_x_1:
[----:B------:R-:W-:Y:S05]  /*0880*/  BSYNC.RECONVERGENT B1 ;  /* 0x0000000000017941 */ /* 0x000fea0003800200 */
.L_x_0:
[----:B-----5:R-:W0:Y:S01]  /*0890*/  LDC R5, c[0x0][0x394] ;  /* 0x0000e500ff057b82 */ /* 0x020e220000000800 */
[----:B------:R-:W-:Y:S01]  /*08a0*/  UMOV UR4, 0x400 ;  /* 0x0000040000047882 */ /* 0x000fe20000000000 */
[----:B------:R-:W-:-:S06]  /*08b0*/  ISETP.NE.AND P2, PT, R0, RZ, PT ;  /* 0x000000ff0000720c */ /* 0x000fcc0003f45270 */
[----:B------:R-:W1:Y:S01]  /*08c0*/  S2UR UR5, SR_CgaCtaId ;  /* 0x00000000000579c3 */ /* 0x000e620000008800 */
[--C-:B0-----:R-:W-:Y:S01]  /*08d0*/  IMAD.IADD R2, R0, 0x1, R5.reuse ;  /* 0x0000000100027824 */ /* 0x101fe200078e0205 */
[----:B------:R-:W-:-:S04]  /*08e0*/  SHF.R.S32.HI R6, RZ, 0x1, R5 ;  /* 0x00000001ff067819 */ /* 0x000fc80000011405 */
[----:B------:R-:W-:Y:S02]  /*08f0*/  ISETP.GE.U32.AND P0, PT, R2, R3, PT ;  /* 0x000000030200720c */ /* 0x000fe40003f06070 */
[----:B------:R-:W-:Y:S01]  /*0900*/  ISETP.GE.AND P1, PT, R6, 0x1, PT ;  /* 0x000000010600780c */ /* 0x000fe20003f26270 */
[----:B-1----:R-:W-:Y:S01]  /*0910*/  ULEA UR4, UR5, UR4, 0x18 ;  /* 0x0000000405047291 */ /* 0x002fe2000f8ec0ff */
[----:B------:R-:W-:-:S05]  /*0920*/  ISETP.GE.U32.OR P0, PT, R0, R5, P0 ;  /* 0x000000050000720c */ /* 0x000fca0000706470 */
[----:B------:R-:W-:-:S05]  /*0930*/  LEA R2, R0, UR4, 0x2 ;  /* 0x0000000400027c11 */ /* 0x000fca000f8e10ff */
[----:B------:R-:W-:Y:S03]  /*0940*/  STS [R2], R11 ;  /* 0x0000000b02007388 */ /* 0x000fe60000000800 */
[----:B------:R-:W-:Y:S01]  /*0950*/  @!P0 IMAD R3, R5, 0x4, R2 ;  /* 0x0000000405038824 */ /* 0x000fe200078e0202 */
[----:B------:R-:W-:Y:S06]  /*0960*/  BAR.SYNC.DEFER_BLOCKING 0x0 ;  /* 0x0000000000007b1d */ /* 0x000fec0000010000 */
[----:B------:R-:W-:Y:S04]  /*0970*/  @!P0 LDS R3, [R3] ;  /* 0x0000000003038984 */ /* 0x000fe80000000800 */
[----:B------:R-:W0:Y:S02]  /*0980*/  @!P0 LDS R4, [R2] ;  /* 0x0000000002048984 */ /* 0x000e240000000800 */
[----:B0-----:R-:W-:-:S05]  /*0990*/  @!P0 IMAD.IADD R5, R3, 0x1, R4 ;  /* 0x0000000103058824 */ /* 0x001fca00078e0204 */
[----:B------:R0:W-:Y:S01]  /*09a0*/  @!P0 STS [R2], R5 ;  /* 0x0000000502008388 */ /* 0x0001e20000000800 */
[----:B------:R-:W-:Y:S06]  /*09b0*/  BAR.SYNC.DEFER_BLOCKING 0x0 ;  /* 0x0000000000007b1d */ /* 0x000fec0000010000 */
[----:B------:R-:W-:Y:S05]  /*09c0*/  @!P1 BRA `(.L_x_16) ;  /* 0x0000000000289947 */ /* 0x000fea0003800000 */
.L_x_17:
[----:B------:R-:W-:-:S13]  /*09d0*/  ISETP.GE.U32.AND P0, PT, R0, R6, PT ;  /* 0x000000060000720c */ /* 0x000fda0003f06070 */
[----:B------:R-:W-:Y:S01]  /*09e0*/  @!P0 IMAD R3, R6, 0x4, R2 ;  /* 0x0000000406038824 */ /* 0x000fe200078e0202 */
[----:B------:R-:W-:Y:S05]  /*09f0*/  @!P0 LDS R4, [R2] ;  /* 0x0000000002048984 */ /* 0x000fea0000000800 */
[----:B------:R-:W0:Y:S02]  /*0a00*/  @!P0 LDS R3, [R3] ;  /* 0x0000000003038984 */ /* 0x000e240000000800 */
[----:B0-----:R-:W-:-:S05]  /*0a10*/  @!P0 IMAD.IADD R5, R3, 0x1, R4 ;  /* 0x0000000103058824 */ /* 0x001fca00078e0204 */
[----:B------:R1:W-:Y:S01]  /*0a20*/  @!P0 STS [R2], R5 ;  /* 0x0000000502008388 */ /* 0x0003e20000000800 */
[----:B------:R-:W-:Y:S01]  /*0a30*/  BAR.SYNC.DEFER_BLOCKING 0x0 ;  /* 0x0000000000007b1d */ /* 0x000fe20000010000 */
[----:B------:R-:W-:Y:S02]  /*0a40*/  ISETP.GT.U32.AND P0, PT, R6, 0x1, PT ;  /* 0x000000010600780c */ /* 0x000fe40003f04070 */
[----:B------:R-:W-:-:S11]  /*0a50*/  SHF.R.U32.HI R6, RZ, 0x1, R6 ;  /* 0x00000001ff067819 */ /* 0x000fd60000011606 */
[----:B-1----:R-:W-:Y:S05]  /*0a60*/  @P0 BRA `(.L_x_17) ;  /* 0xfffffffc00d80947 */ /* 0x002fea000383ffff */
.L_x_16:
[----:B------:R-:W-:Y:S05]  /*0a70*/  @P2 EXIT ;  /* 0x000000000000294d */ /* 0x000fea0003800000 */
[----:B------:R-:W1:Y:S01]  /*0a80*/  S2UR UR5, SR_CgaCtaId ;  /* 0x00000000000579c3 */ /* 0x000e620000008800 */
[----:B------:R-:W-:-:S07]  /*0a90*/  UMOV UR4, 0x400 ;  /* 0x0000040000047882 */ /* 0x000fce0000000000 */
[----:B------:R-:W2:Y:S08]  /*0aa0*/  LDC R7, c[0x0][0x364] ;  /* 0x0000d900ff077b82 */ /* 0x000eb00000000800 */
[----:B------:R-:W2:Y:S01]  /*0ab0*/  LDC R0, c[0x0][0x370] ;  /* 0x0000dc00ff007b82 */ /* 0x000ea20000000800 */
[----:B-1----:R-:W-:-:S07]  /*0ac0*/  ULEA UR4, UR5, UR4, 0x18 ;  /* 0x0000000405047291 */ /* 0x002fce000f8ec0ff */
[----:B0-----:R-:W0:Y:S02]  /*0ad0*/  LDC.64 R2, c[0x0][0x388] ;  /* 0x0000e200ff027b82 */ /* 0x001e240000000a00 */
[----:B------:R-:W1:Y:S01]  /*0ae0*/  LDS R5, [UR4] ;  /* 0x00000004ff057984 */ /* 0x000e620008000800 */
[----:B--2---:R-:W-:-:S04]  /*0af0*/  IMAD R7, R7, R0, UR8 ;  /* 0x0000000807077e24 */ /* 0x004fc8000f8e0200 */
[----:B0-----:R-:W-:-:S05]  /*0b00*/  IMAD.WIDE.U32 R2, R7, 0x4, R2 ;  /* 0x0000000407027825 */ /* 0x001fca00078e0002 */
[----:B-1----:R-:W-:Y:S01]  /*0b10*/  STG.E desc[UR6][R2.64], R5 ;  /* 0x0000000502007986 */ /* 0x002fe2000c101906 */
[----:B------:R-:W-:Y:S05]  /*0b20*/  EXIT ;  /* 0x000000000000794d */ /* 0x000fea0003800000 */
.L_x_18:
[----:B------:R-:W-:-:S00]  /*0b30*/  BRA `(.L_x_18) ;  /* 0xfffffffc00fc7947 */ /* 0x000fc0000383ffff */
[----:B------:R-:W-:-:S00]  /*0b40*/  NOP ;  /* 0x0000000000007918 */ /* 0x000fc00000000000 */
        /* <DEDUP_REMOVED lines=11> */
.L_x_22:


//--------------------- .text._Z6reducePiS_       --------------------------
	.section	.text._Z6reducePiS_,"ax",@progbits
	.align	128
        .global         _Z6reducePiS_
        .type           _Z6reducePiS_,@function
        .size           _Z6reducePiS_,(.L_x_23 - _Z6reducePiS_)
        .other          _Z6reducePiS_,@"STO_CUDA_ENTRY STV_DEFAULT"
_Z6reducePiS_:
.text._Z6reducePiS_:
[----:B------:R-:W-:Y:S01]  /*0000*/  LDC R1, c[0x0][0x37c] ;  /* 0x0000df00ff017b82 */ /* 0x000fe20000000800 */
[----:B------:R-:W0:Y:S07]  /*0010*/  S2R R6, SR_TID.X ;  /* 0x0000000000067919 */ /* 0x000e2e0000002100 */
[----:B------:R-:W1:Y:S01]  /*0020*/  LDC.64 R2, c[0x0][0x380] ;  /* 0x0000e000ff027b82 */ /* 0x000e620000000a00 */
[----:B------:R-:W0:Y:S01]  /*0030*/  LDCU UR8, c[0x0][0x360] ;  /* 0x00006c00ff0877ac */ /* 0x000e220008000800 */
[----:B------:R-:W0:Y:S01]  /*0040*/  S2R R7, SR_CTAID.X ;  /* 0x0000000000077919 */ /* 0x000e220000002500 */
[----:B------:R-:W2:Y:S01]  /*0050*/  LDCU.64 UR6, c[0x0][0x358] ;  /* 0x00006b00ff0677ac */ /* 0x000ea20008000a00 */
[----:B0-----:R-:W-:-:S04]  /*0060*/  IMAD R5, R7, UR8, R6 ;  /* 0x0000000807057c24 */ /* 0x001fc8000f8e0206 */
[----:B-1----:R-:W-:-:S06]  /*0070*/  IMAD.WIDE R2, R5, 0x4, R2 ;  /* 0x0000000405027825 */ /* 0x002fcc00078e0202 */
[----:B--2---:R-:W2:Y:S01]  /*0080*/  LDG.E R2, desc[UR6][R2.64] ;  /* 0x0000000602027981 */ /* 0x004ea2000c1e1900 */
[----:B------:R-:W0:Y:S01]  /*0090*/  S2UR UR5, SR_CgaCtaId ;  /* 0x00000000000579c3 */ /* 0x000e220000008800 */
[----:B------:R-:W-:Y:S01]  /*00a0*/  UMOV UR4, 0x400 ;  /* 0x0000040000047882 */ /* 0x000fe20000000000 */
[----:B------:R-:W-:Y:S02]  /*00b0*/  UISETP.GE.U32.AND UP0, UPT, UR8, 0x2, UPT ;  /* 0x000000020800788c */ /* 0x000fe4000bf06070 */
[----:B0-----:R-:W-:-:S06]  /*00c0*/  ULEA UR4, UR5, UR4, 0x18 ;  /* 0x0000000405047291 */ /* 0x001fcc000f8ec0ff */
[----:B------:R-:W-:-:S05]  /*00d0*/  LEA R5, R6, UR4, 0x2 ;  /* 0x0000000406057c11 */ /* 0x000fca000f8e10ff */
[----:B--2---:R0:W-:Y:S01]  /*00e0*/  STS [R5], R2 ;  /* 0x0000000205007388 */ /* 0x0041e20000000800 */
[----:B------:R-:W-:Y:S06]  /*00f0*/  BAR.SYNC.DEFER_BLOCKING 0x0 ;  /* 0x0000000000007b1d */ /* 0x000fec0000010000 */
[----:B------:R-:W-:Y:S05]  /*0100*/  BRA.U !UP0, `(.L_x_19) ;  /* 0x0000000108307547 */ /* 0x000fea000b800000 */
[----:B------:R-:W-:-:S07]  /*0110*/  IMAD.U32 R0, RZ, RZ, UR8 ;  /* 0x00000008ff007e24 */ /* 0x000fce000f8e00ff */
.L_x_20:
[----:B------:R-:W-:-:S04]  /*0120*/  SHF.R.U32.HI R8, RZ, 0x1, R0 ;  /* 0x00000001ff087819 */ /* 0x000fc80000011600 */
[----:B------:R-:W-:-:S13]  /*0130*/  ISETP.GE.U32.AND P0, PT, R6, R8, PT ;  /* 0x000000080600720c */ /* 0x000fda0003f06070 */
[----:B0-----:R-:W-:Y:S01]  /*0140*/  @!P0 IMAD R2, R8, 0x4, R5 ;  /* 0x0000000408028824 */ /* 0x001fe200078e0205 */
[----:B------:R-:W-:Y:S05]  /*0150*/  @!P0 LDS R3, [R5] ;  /* 0x0000000005038984 */ /* 0x000fea0000000800 */
[----:B------:R-:W0:Y:S02]  /*0160*/  @!P0 LDS R2, [R2] ;  /* 0x0000000002028984 */ /* 0x000e240000000800 */
[----:B0-----:R-:W-:-:S05]  /*0170*/  @!P0 IADD3 R4, PT, PT, R2, R3, RZ ;  /* 0x0000000302048210 */ /* 0x001fca0007ffe0ff */
[----:B------:R1:W-:Y:S01]  /*0180*/  @!P0 STS [R5], R4 ;  /* 0x0000000405008388 */ /* 0x0003e20000000800 */
[----:B------:R-:W-:Y:S01]  /*0190*/  BAR.SYNC.DEFER_BLOCKING 0x0 ;  /* 0x0000000000007b1d */ /* 0x000fe20000010000 */
[----:B------:R-:W-:Y:S02]  /*01a0*/  ISETP.GT.U32.AND P0, PT, R0, 0x3, PT ;  /* 0x000000030000780c */ /* 0x000fe40003f04070 */
[----:B------:R-:W-:-:S11]  /*01b0*/  MOV R0, R8 ;  /* 0x0000000800007202 */ /* 0x000fd60000000f00 */
[----:B-1----:R-:W-:Y:S05]  /*01c0*/  @P0 BRA `(.L_x_20) ;  /* 0xfffffffc00d40947 */ /* 0x002fea000383ffff */
.L_x_19:
[----:B------:R-:W1:Y:S01]  /*01d0*/  S2UR UR5, SR_CgaCtaId ;  /* 0x00000000000579c3 */ /* 0x000e620000008800 */
[----:B------:R-:W-:-:S07]  /*01e0*/  UMOV UR4, 0x400 ;  /* 0x0000040000047882 */ /* 0x000fce0000000000 */
[----:B0-----:R-:W0:Y:S01]  /*01f0*/  LDC.64 R2, c[0x0][0x388] ;  /* 0x0000e200ff027b82 */ /* 0x001e220000000a00 */
[----:B-1----:R-:W-:Y:S01]  /*0200*/  ULEA UR4, UR5, UR4, 0x18 ;  /* 0x0000000405047291 */ /* 0x002fe2000f8ec0ff */
[----:B0-----:R-:W-:-:S08]  /*0210*/  IMAD.WIDE.U32 R2, R7, 0x4, R2 ;  /* 0x0000000407027825 */ /* 0x001fd000078e0002 */
[----:B------:R-:W0:Y:S04]  /*0220*/  LDS R5, [UR4] ;  /* 0x00000004ff057984 */ /* 0x000e280008000800 */
[----:B0-----:R-:W-:Y:S01]  /*0230*/  STG.E desc[UR6][R2.64], R5 ;  /* 0x0000000502007986 */ /* 0x001fe2000c101906 */
[----:B------:R-:W-:Y:S05]  /*0240*/  EXIT ;  /* 0x000000000000794d */ /* 0x000fea0003800000 */
.L_x_21:
        /* <DEDUP_REMOVED lines=11> */
.L_x_23:


//--------------------- .nv.shared._Z19count_collisions_cuP4int3Piii --------------------------
	.section	.nv.shared._Z19count_collisions_cuP4int3Piii,"aw",@nobits
	.sectionflags	@""
	.align	16
	.zero		1024


//--------------------- .nv.shared.reserved.0     --------------------------
	.section	.nv.shared.reserved.0,"aw",@nobits
	.weak		__nv_reservedSMEM_offset_0_alias
	.size		__nv_reservedSMEM_offset_0_alias, 0, 64
	.other		__nv_reservedSMEM_offset_0_alias,@"STO_CUDA_RESERVED_SHARED STV_DEFAULT"
__nv_reservedSMEM_offset_0_alias:
	.zero		0
	.zero		64


//--------------------- .nv.shared._Z6reducePiS_  --------------------------
	.section	.nv.shared._Z6reducePiS_,"aw",@nobits
	.sectionflags	@""
	.align	16
	.zero		1024


//--------------------- .nv.constant0._Z19count_collisions_cuP4int3Piii --------------------------
	.section	.nv.constant0._Z19count_collisions_cuP4int3Piii,"a",@progbits
	.sectionflags	@""
	.align	4
.nv.constant0._Z19count_collisions_cuP4int3Piii:
	.zero		920


//--------------------- .nv.constant0._Z6reducePiS_ --------------------------
	.section	.nv.constant0._Z6reducePiS_,"a",@progbits
	.sectionflags	@""
	.align	4
.nv.constant0._Z6reducePiS_:
	.zero		912


//--------------------- SYMBOLS --------------------------

	.type		.nv.reservedSmem.offset0,@object
	.size		.nv.reservedSmem.offset0,0x4
	.type		.nv.reservedSmem.cap,@object
	.size		.nv.reservedSmem.cap,0x4
